//
// Generated by NVIDIA NVVM Compiler
//
// Compiler Build ID: CL-36424714
// Cuda compilation tools, release 13.0, V13.0.88
// Based on NVVM 20.0.0
//

.version 9.0
.target sm_100
.address_size 64

	// .globl	_Z13gpu_matrixMulPiS_S_ii

.visible .entry _Z13gpu_matrixMulPiS_S_ii(
	.param .u64 .ptr .align 1 _Z13gpu_matrixMulPiS_S_ii_param_0,
	.param .u64 .ptr .align 1 _Z13gpu_matrixMulPiS_S_ii_param_1,
	.param .u64 .ptr .align 1 _Z13gpu_matrixMulPiS_S_ii_param_2,
	.param .u32 _Z13gpu_matrixMulPiS_S_ii_param_3,
	.param .u32 _Z13gpu_matrixMulPiS_S_ii_param_4
)
{
	.reg .pred 	%p<21>;
	.reg .b32 	%r<137>;
	.reg .b32 	%f<52>;
	.reg .b64 	%rd<47>;

	ld.param.u64 	%rd4, [_Z13gpu_matrixMulPiS_S_ii_param_0];
	ld.param.u64 	%rd5, [_Z13gpu_matrixMulPiS_S_ii_param_1];
	ld.param.u64 	%rd6, [_Z13gpu_matrixMulPiS_S_ii_param_2];
	ld.param.u32 	%r45, [_Z13gpu_matrixMulPiS_S_ii_param_3];
	ld.param.u32 	%r46, [_Z13gpu_matrixMulPiS_S_ii_param_4];
	cvta.to.global.u64 	%rd1, %rd5;
	cvta.to.global.u64 	%rd2, %rd4;
	cvta.to.global.u64 	%rd3, %rd6;
	mov.u32 	%r47, %ntid.y;
	mov.u32 	%r48, %ctaid.y;
	mov.u32 	%r49, %tid.y;
	mad.lo.s32 	%r50, %r47, %r48, %r49;
	mul.lo.s32 	%r123, %r46, %r50;
	add.s32 	%r2, %r123, %r46;
	mov.u32 	%r51, %ntid.x;
	mov.u32 	%r52, %ctaid.x;
	mov.u32 	%r53, %tid.x;
	mad.lo.s32 	%r54, %r51, %r52, %r53;
	mul.lo.s32 	%r3, %r46, %r54;
	add.s32 	%r4, %r3, %r46;
	setp.lt.s32 	%p1, %r46, 1;
	@%p1 bra 	$L__BB0_30;
	setp.lt.s32 	%p2, %r45, 1;
	@%p2 bra 	$L__BB0_17;
	add.s32 	%r5, %r45, -1;
	and.b32  	%r6, %r45, 7;
	and.b32  	%r7, %r45, 3;
	and.b32  	%r8, %r45, 2147483640;
	neg.s32 	%r9, %r8;
	shl.b32 	%r10, %r45, 3;
	mul.wide.u32 	%rd39, %r45, 4;
$L__BB0_3:
	mul.lo.s32 	%r12, %r123, %r45;
	mov.u32 	%r124, %r3;
$L__BB0_4:
	setp.lt.u32 	%p11, %r5, 7;
	mov.f32 	%f51, 0f00000000;
	mov.b32 	%r129, 0;
	@%p11 bra 	$L__BB0_7;
	mov.f32 	%f51, 0f00000000;
	mov.u32 	%r125, %r12;
	mov.u32 	%r126, %r124;
	mov.u32 	%r127, %r9;
$L__BB0_6:
	.pragma "nounroll";
	mul.wide.s32 	%rd15, %r125, 4;
	add.s64 	%rd16, %rd2, %rd15;
	ld.global.u32 	%r68, [%rd16];
	mul.wide.s32 	%rd17, %r126, 4;
	add.s64 	%rd18, %rd1, %rd17;
	ld.global.u32 	%r69, [%rd18];
	mul.lo.s32 	%r70, %r69, %r68;
	cvt.rn.f32.s32 	%f16, %r70;
	add.f32 	%f17, %f51, %f16;
	ld.global.u32 	%r71, [%rd16+4];
	mul.wide.u32 	%rd19, %r45, 4;
	add.s64 	%rd20, %rd18, %rd19;
	ld.global.u32 	%r72, [%rd20];
	mul.lo.s32 	%r73, %r72, %r71;
	cvt.rn.f32.s32 	%f18, %r73;
	add.f32 	%f19, %f17, %f18;
	ld.global.u32 	%r74, [%rd16+8];
	add.s64 	%rd21, %rd20, %rd19;
	ld.global.u32 	%r75, [%rd21];
	mul.lo.s32 	%r76, %r75, %r74;
	cvt.rn.f32.s32 	%f20, %r76;
	add.f32 	%f21, %f19, %f20;
	ld.global.u32 	%r77, [%rd16+12];
	add.s64 	%rd22, %rd21, %rd19;
	ld.global.u32 	%r78, [%rd22];
	mul.lo.s32 	%r79, %r78, %r77;
	cvt.rn.f32.s32 	%f22, %r79;
	add.f32 	%f23, %f21, %f22;
	ld.global.u32 	%r80, [%rd16+16];
	add.s64 	%rd23, %rd22, %rd19;
	ld.global.u32 	%r81, [%rd23];
	mul.lo.s32 	%r82, %r81, %r80;
	cvt.rn.f32.s32 	%f24, %r82;
	add.f32 	%f25, %f23, %f24;
	ld.global.u32 	%r83, [%rd16+20];
	add.s64 	%rd24, %rd23, %rd19;
	ld.global.u32 	%r84, [%rd24];
	mul.lo.s32 	%r85, %r84, %r83;
	cvt.rn.f32.s32 	%f26, %r85;
	add.f32 	%f27, %f25, %f26;
	ld.global.u32 	%r86, [%rd16+24];
	add.s64 	%rd25, %rd24, %rd19;
	ld.global.u32 	%r87, [%rd25];
	mul.lo.s32 	%r88, %r87, %r86;
	cvt.rn.f32.s32 	%f28, %r88;
	add.f32 	%f29, %f27, %f28;
	ld.global.u32 	%r89, [%rd16+28];
	add.s64 	%rd26, %rd25, %rd19;
	ld.global.u32 	%r90, [%rd26];
	mul.lo.s32 	%r91, %r90, %r89;
	cvt.rn.f32.s32 	%f30, %r91;
	add.f32 	%f51, %f29, %f30;
	add.s32 	%r127, %r127, 8;
	add.s32 	%r126, %r126, %r10;
	add.s32 	%r125, %r125, 8;
	setp.ne.s32 	%p12, %r127, 0;
	mov.u32 	%r129, %r8;
	@%p12 bra 	$L__BB0_6;
$L__BB0_7:
	setp.eq.s32 	%p13, %r6, 0;
	@%p13 bra 	$L__BB0_15;
	add.s32 	%r92, %r6, -1;
	setp.lt.u32 	%p14, %r92, 3;
	@%p14 bra 	$L__BB0_10;
	add.s32 	%r93, %r129, %r12;
	mul.wide.s32 	%rd27, %r93, 4;
	add.s64 	%rd28, %rd2, %rd27;
	ld.global.u32 	%r94, [%rd28];
	mad.lo.s32 	%r95, %r129, %r45, %r124;
	mul.wide.s32 	%rd29, %r95, 4;
	add.s64 	%rd30, %rd1, %rd29;
	ld.global.u32 	%r96, [%rd30];
	mul.lo.s32 	%r97, %r96, %r94;
	cvt.rn.f32.s32 	%f32, %r97;
	add.f32 	%f33, %f51, %f32;
	ld.global.u32 	%r98, [%rd28+4];
	add.s64 	%rd32, %rd30, %rd39;
	ld.global.u32 	%r99, [%rd32];
	mul.lo.s32 	%r100, %r99, %r98;
	cvt.rn.f32.s32 	%f34, %r100;
	add.f32 	%f35, %f33, %f34;
	ld.global.u32 	%r101, [%rd28+8];
	add.s64 	%rd33, %rd32, %rd39;
	ld.global.u32 	%r102, [%rd33];
	mul.lo.s32 	%r103, %r102, %r101;
	cvt.rn.f32.s32 	%f36, %r103;
	add.f32 	%f37, %f35, %f36;
	ld.global.u32 	%r104, [%rd28+12];
	add.s64 	%rd34, %rd33, %rd39;
	ld.global.u32 	%r105, [%rd34];
	mul.lo.s32 	%r106, %r105, %r104;
	cvt.rn.f32.s32 	%f38, %r106;
	add.f32 	%f51, %f37, %f38;
	add.s32 	%r129, %r129, 4;
$L__BB0_10:
	setp.eq.s32 	%p15, %r7, 0;
	@%p15 bra 	$L__BB0_15;
	setp.eq.s32 	%p16, %r7, 1;
	@%p16 bra 	$L__BB0_13;
	add.s32 	%r107, %r129, %r12;
	mul.wide.s32 	%rd35, %r107, 4;
	add.s64 	%rd36, %rd2, %rd35;
	ld.global.u32 	%r108, [%rd36];
	mad.lo.s32 	%r109, %r129, %r45, %r124;
	mul.wide.s32 	%rd37, %r109, 4;
	add.s64 	%rd38, %rd1, %rd37;
	ld.global.u32 	%r110, [%rd38];
	mul.lo.s32 	%r111, %r110, %r108;
	cvt.rn.f32.s32 	%f40, %r111;
	add.f32 	%f41, %f51, %f40;
	ld.global.u32 	%r112, [%rd36+4];
	add.s64 	%rd40, %rd38, %rd39;
	ld.global.u32 	%r113, [%rd40];
	mul.lo.s32 	%r114, %r113, %r112;
	cvt.rn.f32.s32 	%f42, %r114;
	add.f32 	%f51, %f41, %f42;
	add.s32 	%r129, %r129, 2;
$L__BB0_13:
	and.b32  	%r115, %r45, 1;
	setp.eq.b32 	%p17, %r115, 1;
	not.pred 	%p18, %p17;
	@%p18 bra 	$L__BB0_15;
	add.s32 	%r116, %r129, %r12;
	mul.wide.s32 	%rd41, %r116, 4;
	add.s64 	%rd42, %rd2, %rd41;
	ld.global.u32 	%r117, [%rd42];
	mad.lo.s32 	%r118, %r129, %r45, %r124;
	mul.wide.s32 	%rd43, %r118, 4;
	add.s64 	%rd44, %rd1, %rd43;
	ld.global.u32 	%r119, [%rd44];
	mul.lo.s32 	%r120, %r119, %r117;
	cvt.rn.f32.s32 	%f43, %r120;
	add.f32 	%f51, %f51, %f43;
$L__BB0_15:
	cvt.rzi.s32.f32 	%r121, %f51;
	add.s32 	%r122, %r124, %r12;
	mul.wide.s32 	%rd45, %r122, 4;
	add.s64 	%rd46, %rd3, %rd45;
	st.global.u32 	[%rd46], %r121;
	add.s32 	%r124, %r124, 1;
	setp.lt.s32 	%p19, %r124, %r4;
	@%p19 bra 	$L__BB0_4;
	add.s32 	%r123, %r123, 1;
	setp.lt.s32 	%p20, %r123, %r2;
	@%p20 bra 	$L__BB0_3;
	bra.uni 	$L__BB0_30;
$L__BB0_17:
	add.s32 	%r55, %r3, 1;
	max.s32 	%r56, %r4, %r55;
	sub.s32 	%r57, %r56, %r3;
	and.b32  	%r27, %r57, 7;
	add.s32 	%r28, %r27, -1;
	and.b32  	%r29, %r57, 3;
	sub.s32 	%r30, %r3, %r56;
	and.b32  	%r31, %r57, -8;
	and.b32  	%r32, %r57, 1;
$L__BB0_18:
	setp.gt.u32 	%p3, %r30, -8;
	mul.lo.s32 	%r34, %r123, %r45;
	mov.u32 	%r134, %r3;
	@%p3 bra 	$L__BB0_21;
	mov.b32 	%r133, 0;
	mov.u32 	%r134, %r3;
$L__BB0_20:
	.pragma "nounroll";
	add.s32 	%r59, %r134, %r34;
	mul.wide.s32 	%rd7, %r59, 4;
	add.s64 	%rd8, %rd3, %rd7;
	mov.b32 	%r60, 0;
	st.global.u32 	[%rd8], %r60;
	st.global.u32 	[%rd8+4], %r60;
	st.global.u32 	[%rd8+8], %r60;
	st.global.u32 	[%rd8+12], %r60;
	st.global.u32 	[%rd8+16], %r60;
	st.global.u32 	[%rd8+20], %r60;
	st.global.u32 	[%rd8+24], %r60;
	st.global.u32 	[%rd8+28], %r60;
	add.s32 	%r134, %r134, 8;
	add.s32 	%r133, %r133, 8;
	setp.ne.s32 	%p4, %r133, %r31;
	@%p4 bra 	$L__BB0_20;
$L__BB0_21:
	setp.eq.s32 	%p5, %r27, 0;
	@%p5 bra 	$L__BB0_29;
	setp.lt.u32 	%p6, %r28, 3;
	@%p6 bra 	$L__BB0_24;
	add.s32 	%r61, %r134, %r34;
	mul.wide.s32 	%rd9, %r61, 4;
	add.s64 	%rd10, %rd3, %rd9;
	mov.b32 	%r62, 0;
	st.global.u32 	[%rd10], %r62;
	st.global.u32 	[%rd10+4], %r62;
	st.global.u32 	[%rd10+8], %r62;
	st.global.u32 	[%rd10+12], %r62;
	add.s32 	%r134, %r134, 4;
$L__BB0_24:
	setp.eq.s32 	%p7, %r29, 0;
	@%p7 bra 	$L__BB0_29;
	setp.eq.s32 	%p8, %r29, 1;
	@%p8 bra 	$L__BB0_27;
	add.s32 	%r63, %r134, %r34;
	mul.wide.s32 	%rd11, %r63, 4;
	add.s64 	%rd12, %rd3, %rd11;
	mov.b32 	%r64, 0;
	st.global.u32 	[%rd12], %r64;
	st.global.u32 	[%rd12+4], %r64;
	add.s32 	%r134, %r134, 2;
$L__BB0_27:
	setp.eq.s32 	%p9, %r32, 0;
	@%p9 bra 	$L__BB0_29;
	add.s32 	%r65, %r134, %r34;
	mul.wide.s32 	%rd13, %r65, 4;
	add.s64 	%rd14, %rd3, %rd13;
	mov.b32 	%r66, 0;
	st.global.u32 	[%rd14], %r66;
$L__BB0_29:
	add.s32 	%r123, %r123, 1;
	setp.lt.s32 	%p10, %r123, %r2;
	@%p10 bra 	$L__BB0_18;
$L__BB0_30:
	ret;

}


// ===== COMPILED SASS (sm_100) =====

	.target	sm_100

	.elftype	@"ET_EXEC"


//--------------------- .note.nv.tkinfo           --------------------------
	.section	.note.nv.tkinfo,"",@"SHT_NOTE"
	.sectionflags	@"SHF_NOTE_NV_TKINFO"
	.tkinfo
        /*0018*/ 	.word	0x00000002
        /*0030*/ 	.string	""
        /*0030*/ 	.string	"ptxas"
        /*0030*/ 	.string	"Cuda compilation tools, release 13.0, V13.0.88"
        /*0030*/ 	.string	"Build cuda_13.0.r13.0/compiler.36424714_0"
        /*0030*/ 	.string	"-arch sm_100 -m 64 "



//--------------------- .note.nv.cuinfo           --------------------------
	.section	.note.nv.cuinfo,"",@"SHT_NOTE"
	.sectionflags	@"SHF_NOTE_NV_CUINFO"
        /*0018*/ 	.short	0x0002
        /*001a*/ 	.short	0x0064
        /*001c*/ 	.short	0x0082
	.zero		2


//--------------------- .nv.info                  --------------------------
	.section	.nv.info,"",@"SHT_CUDA_INFO"
	.align	4


	//----- nvinfo : EIATTR_REGCOUNT
	.align		4
        /*0000*/ 	.byte	0x04, 0x2f
        /*0002*/ 	.short	(.L_1 - .L_0)
	.align		4
.L_0:
        /*0004*/ 	.word	index@(_Z13gpu_matrixMulPiS_S_ii)
        /*0008*/ 	.word	0x00000020


	//----- nvinfo : EIATTR_FRAME_SIZE
	.align		4
.L_1:
        /*000c*/ 	.byte	0x04, 0x11
        /*000e*/ 	.short	(.L_3 - .L_2)
	.align		4
.L_2:
        /*0010*/ 	.word	index@(_Z13gpu_matrixMulPiS_S_ii)
        /*0014*/ 	.word	0x00000000


	//----- nvinfo : EIATTR_MIN_STACK_SIZE
	.align		4
.L_3:
        /*0018*/ 	.byte	0x04, 0x12
        /*001a*/ 	.short	(.L_5 - .L_4)
	.align		4
.L_4:
        /*001c*/ 	.word	index@(_Z13gpu_matrixMulPiS_S_ii)
        /*0020*/ 	.word	0x00000000
.L_5:


//--------------------- .nv.compat                --------------------------
	.section	.nv.compat,"",@"SHT_CUDA_COMPAT_INFO"
	.align	4
        /*0000*/ 	.byte	0x02, 0x09, 0x00, 0x00, 0x02, 0x02, 0x01, 0x00, 0x02, 0x05, 0x05, 0x00, 0x03, 0x07, 0x01, 0x01
        /*0010*/ 	.byte	0x02, 0x03, 0x00, 0x00, 0x02, 0x06, 0x01, 0x00, 0x04, 0x0b, 0x08, 0x00, 0x09, 0x00, 0x00, 0x00
        /*0020*/ 	.byte	0x00, 0x00, 0x00, 0x00


//--------------------- .nv.info._Z13gpu_matrixMulPiS_S_ii --------------------------
	.section	.nv.info._Z13gpu_matrixMulPiS_S_ii,"",@"SHT_CUDA_INFO"
	.sectionflags	@""
	.align	4


	//----- nvinfo : EIATTR_CUDA_API_VERSION
	.align		4
        /*0000*/ 	.byte	0x04, 0x37
        /*0002*/ 	.short	(.L_7 - .L_6)
.L_6:
        /*0004*/ 	.word	0x00000082


	//----- nvinfo : EIATTR_KPARAM_INFO
	.align		4
.L_7:
        /*0008*/ 	.byte	0x04, 0x17
        /*000a*/ 	.short	(.L_9 - .L_8)
.L_8:
        /*000c*/ 	.word	0x00000000
        /*0010*/ 	.short	0x0004
        /*0012*/ 	.short	0x001c
        /*0014*/ 	.byte	0x00, 0xf0, 0x11, 0x00


	//----- nvinfo : EIATTR_KPARAM_INFO
	.align		4
.L_9:
        /*0018*/ 	.byte	0x04, 0x17
        /*001a*/ 	.short	(.L_11 - .L_10)
.L_10:
        /*001c*/ 	.word	0x00000000
        /*0020*/ 	.short	0x0003
        /*0022*/ 	.short	0x0018
        /*0024*/ 	.byte	0x00, 0xf0, 0x11, 0x00


	//----- nvinfo : EIATTR_KPARAM_INFO
	.align		4
.L_11:
        /*0028*/ 	.byte	0x04, 0x17
        /*002a*/ 	.short	(.L_13 - .L_12)
.L_12:
        /*002c*/ 	.word	0x00000000
        /*0030*/ 	.short	0x0002
        /*0032*/ 	.short	0x0010
        /*0034*/ 	.byte	0x00, 0xf5, 0x21, 0x00


	//----- nvinfo : EIATTR_KPARAM_INFO
	.align		4
.L_13:
        /*0038*/ 	.byte	0x04, 0x17
        /*003a*/ 	.short	(.L_15 - .L_14)
.L_14:
        /*003c*/ 	.word	0x00000000
        /*0040*/ 	.short	0x0001
        /*0042*/ 	.short	0x0008
        /*0044*/ 	.byte	0x00, 0xf5, 0x21, 0x00


	//----- nvinfo : EIATTR_KPARAM_INFO
	.align		4
.L_15:
        /*0048*/ 	.byte	0x04, 0x17
        /*004a*/ 	.short	(.L_17 - .L_16)
.L_16:
        /*004c*/ 	.word	0x00000000
        /*0050*/ 	.short	0x0000
        /*0052*/ 	.short	0x0000
        /*0054*/ 	.byte	0x00, 0xf5, 0x21, 0x00


	//----- nvinfo : EIATTR_SPARSE_MMA_MASK
	.align		4
.L_17:
        /*0058*/ 	.byte	0x03, 0x50
        /*005a*/ 	.short	0x0000


	//----- nvinfo : EIATTR_MAXREG_COUNT
	.align		4
        /*005c*/ 	.byte	0x03, 0x1b
        /*005e*/ 	.short	0x00ff


	//----- nvinfo : EIATTR_MERCURY_ISA_VERSION
	.align		4
        /*0060*/ 	.byte	0x03, 0x5f
        /*0062*/ 	.short	0x0101


	//----- nvinfo : EIATTR_VRC_CTA_INIT_COUNT
	.align		4
        /*0064*/ 	.byte	0x02, 0x4a
	.zero		1
	.zero		1


	//----- nvinfo : EIATTR_EXIT_INSTR_OFFSETS
	.align		4
        /*0068*/ 	.byte	0x04, 0x1c
        /*006a*/ 	.short	(.L_19 - .L_18)


	//   ....[0]....
.L_18:
        /*006c*/ 	.word	0x00000080


	//   ....[1]....
        /*0070*/ 	.word	0x00000b20


	//   ....[2]....
        /*0074*/ 	.word	0x00000f60


	//----- nvinfo : EIATTR_CRS_STACK_SIZE
	.align		4
.L_19:
        /*0078*/ 	.byte	0x04, 0x1e
        /*007a*/ 	.short	(.L_21 - .L_20)
.L_20:
        /*007c*/ 	.word	0x00000000


	//----- nvinfo : EIATTR_CBANK_PARAM_SIZE
	.align		4
.L_21:
        /*0080*/ 	.byte	0x03, 0x19
        /*0082*/ 	.short	0x0020


	//----- nvinfo : EIATTR_PARAM_CBANK
	.align		4
        /*0084*/ 	.byte	0x04, 0x0a
        /*0086*/ 	.short	(.L_23 - .L_22)
	.align		4
.L_22:
        /*0088*/ 	.word	index@(.nv.constant0._Z13gpu_matrixMulPiS_S_ii)
        /*008c*/ 	.short	0x0380
        /*008e*/ 	.short	0x0020


	//----- nvinfo : EIATTR_SW_WAR
	.align		4
.L_23:
        /*0090*/ 	.byte	0x04, 0x36
        /*0092*/ 	.short	(.L_25 - .L_24)
.L_24:
        /*0094*/ 	.word	0x00000008
.L_25:


//--------------------- .nv.callgraph             --------------------------
	.section	.nv.callgraph,"",@"SHT_CUDA_CALLGRAPH"
	.align	4
	.sectionentsize	8
	.align		4
        /*0000*/ 	.word	0x00000000
	.align		4
        /*0004*/ 	.word	0xffffffff
	.align		4
        /*0008*/ 	.word	0x00000000
	.align		4
        /*000c*/ 	.word	0xfffffffe
	.align		4
        /*0010*/ 	.word	0x00000000
	.align		4
        /*0014*/ 	.word	0xfffffffd
	.align		4
        /*0018*/ 	.word	0x00000000
	.align		4
        /*001c*/ 	.word	0xfffffffc


//--------------------- .text._Z13gpu_matrixMulPiS_S_ii --------------------------
	.section	.text._Z13gpu_matrixMulPiS_S_ii,"ax",@progbits
	.align	128
        .global         _Z13gpu_matrixMulPiS_S_ii
        .type           _Z13gpu_matrixMulPiS_S_ii,@function
        .size           _Z13gpu_matrixMulPiS_S_ii,(.L_x_17 - _Z13gpu_matrixMulPiS_S_ii)
        .other          _Z13gpu_matrixMulPiS_S_ii,@"STO_CUDA_ENTRY STV_DEFAULT"
_Z13gpu_matrixMulPiS_S_ii:
.text._Z13gpu_matrixMulPiS_S_ii:
[----:B------:R-:W-:Y:S08]  /*0000*/  LDC R1, c[0x0][0x37c] ;  /* 0x0000df00ff017b82 */ /* 0x000ff00000000800 */
[----:B------:R-:W0:Y:S01]  /*0010*/  LDC R7, c[0x0][0x39c] ;  /* 0x0000e700ff077b82 */ /* 0x000e220000000800 */
[----:B------:R-:W1:Y:S01]  /*0020*/  S2R R0, SR_CTAID.Y ;  /* 0x0000000000007919 */ /* 0x000e620000002600 */
[----:B------:R-:W2:Y:S01]  /*0030*/  LDCU UR4, c[0x0][0x364] ;  /* 0x00006c80ff0477ac */ /* 0x000ea20008000800 */
[----:B------:R-:W3:Y:S01]  /*0040*/  S2R R3, SR_TID.Y ;  /* 0x0000000000037919 */ /* 0x000ee20000002200 */
[----:B------:R-:W4:Y:S01]  /*0050*/  S2R R2, SR_CTAID.X ;  /* 0x0000000000027919 */ /* 0x000f220000002500 */
[----:B------:R-:W0:Y:S02]  /*0060*/  S2R R5, SR_TID.X ;  /* 0x0000000000057919 */ /* 0x000e240000002100 */
[----:B0-----:R-:W-:-:S13]  /*0070*/  ISETP.GE.AND P0, PT, R7, 0x1, PT ;  /* 0x000000010700780c */ /* 0x001fda0003f06270 */
[----:B-1234-:R-:W-:Y:S05]  /*0080*/  @!P0 EXIT ;  /* 0x000000000000894d */ /* 0x01efea0003800000 */
[----:B------:R-:W0:Y:S01]  /*0090*/  LDC R8, c[0x0][0x398] ;  /* 0x0000e600ff087b82 */ /* 0x000e220000000800 */
[----:B------:R-:W1:Y:S01]  /*00a0*/  LDCU UR5, c[0x0][0x360] ;  /* 0x00006c00ff0577ac */ /* 0x000e620008000800 */
[----:B------:R-:W-:Y:S01]  /*00b0*/  IMAD R0, R0, UR4, R3 ;  /* 0x0000000400007c24 */ /* 0x000fe2000f8e0203 */
[----:B------:R-:W2:Y:S03]  /*00c0*/  LDCU.64 UR6, c[0x0][0x358] ;  /* 0x00006b00ff0677ac */ /* 0x000ea60008000a00 */
[----:B------:R-:W-:-:S05]  /*00d0*/  IMAD R0, R0, R7, RZ ;  /* 0x0000000700007224 */ /* 0x000fca00078e02ff */
[----:B------:R-:W-:Y:S01]  /*00e0*/  IADD3 R3, PT, PT, R0, R7, RZ ;  /* 0x0000000700037210 */ /* 0x000fe20007ffe0ff */
[----:B-1----:R-:W-:-:S04]  /*00f0*/  IMAD R2, R2, UR5, R5 ;  /* 0x0000000502027c24 */ /* 0x002fc8000f8e0205 */
[----:B------:R-:W-:Y:S01]  /*0100*/  IMAD R2, R2, R7, RZ ;  /* 0x0000000702027224 */ /* 0x000fe200078e02ff */
[----:B0-----:R-:W-:-:S04]  /*0110*/  ISETP.GE.AND P0, PT, R8, 0x1, PT ;  /* 0x000000010800780c */ /* 0x001fc80003f06270 */
[----:B------:R-:W-:-:S09]  /*0120*/  IADD3 R5, PT, PT, R2, R7, RZ ;  /* 0x0000000702057210 */ /* 0x000fd20007ffe0ff */
[----:B--2---:R-:W-:Y:S05]  /*0130*/  @!P0 BRA `(.L_x_0) ;  /* 0x00000008007c8947 */ /* 0x004fea0003800000 */
[C---:B------:R-:W-:Y:S02]  /*0140*/  IADD3 R4, PT, PT, R8.reuse, -0x1, RZ ;  /* 0xffffffff08047810 */ /* 0x040fe40007ffe0ff */
[----:B------:R-:W-:Y:S02]  /*0150*/  LOP3.LUT R6, R8, 0x7, RZ, 0xc0, !PT ;  /* 0x0000000708067812 */ /* 0x000fe400078ec0ff */
[----:B------:R-:W-:Y:S02]  /*0160*/  ISETP.GE.U32.AND P1, PT, R4, 0x7, PT ;  /* 0x000000070400780c */ /* 0x000fe40003f26070 */
[C---:B------:R-:W-:Y:S02]  /*0170*/  LOP3.LUT R4, R8.reuse, 0x7ffffff8, RZ, 0xc0, !PT ;  /* 0x7ffffff808047812 */ /* 0x040fe400078ec0ff */
[----:B------:R-:W-:Y:S02]  /*0180*/  LOP3.LUT R7, R8, 0x3, RZ, 0xc0, !PT ;  /* 0x0000000308077812 */ /* 0x000fe400078ec0ff */
[----:B------:R-:W-:-:S07]  /*0190*/  IADD3 R8, PT, PT, -R4, RZ, RZ ;  /* 0x000000ff04087210 */ /* 0x000fce0007ffe1ff */
.L_x_7:
[----:B0-----:R-:W0:Y:S01]  /*01a0*/  LDCU UR4, c[0x0][0x398] ;  /* 0x00007300ff0477ac */ /* 0x001e220008000800 */
[----:B------:R-:W-:Y:S01]  /*01b0*/  BSSY.RECONVERGENT B0, `(.L_x_1) ;  /* 0x0000095000007945 */ /* 0x000fe20003800200 */
[----:B------:R-:W-:Y:S02]  /*01c0*/  IMAD.MOV.U32 R10, RZ, RZ, R2 ;  /* 0x000000ffff0a7224 */ /* 0x000fe400078e0002 */
[C---:B0-----:R-:W-:Y:S01]  /*01d0*/  IMAD R9, R0.reuse, UR4, RZ ;  /* 0x0000000400097c24 */ /* 0x041fe2000f8e02ff */
[----:B------:R-:W-:-:S04]  /*01e0*/  IADD3 R0, PT, PT, R0, 0x1, RZ ;  /* 0x0000000100007810 */ /* 0x000fc80007ffe0ff */
[----:B------:R-:W-:-:S13]  /*01f0*/  ISETP.GE.AND P0, PT, R0, R3, PT ;  /* 0x000000030000720c */ /* 0x000fda0003f06270 */
.L_x_6:
[----:B0-----:R-:W-:Y:S01]  /*0200*/  HFMA2 R21, -RZ, RZ, 0, 0 ;  /* 0x00000000ff157431 */ /* 0x001fe200000001ff */
[----:B------:R-:W-:Y:S01]  /*0210*/  MOV R11, RZ ;  /* 0x000000ff000b7202 */ /* 0x000fe20000000f00 */
[----:B------:R-:W-:Y:S06]  /*0220*/  @!P1 BRA `(.L_x_2) ;  /* 0x0000000000f89947 */ /* 0x000fec0003800000 */
[----:B------:R-:W-:Y:S01]  /*0230*/  MOV R21, RZ ;  /* 0x000000ff00157202 */ /* 0x000fe20000000f00 */
[----:B------:R-:W-:Y:S01]  /*0240*/  IMAD.MOV.U32 R18, RZ, RZ, R10 ;  /* 0x000000ffff127224 */ /* 0x000fe200078e000a */
[----:B------:R-:W-:Y:S02]  /*0250*/  MOV R11, R9 ;  /* 0x00000009000b7202 */ /* 0x000fe40000000f00 */
[----:B------:R-:W-:-:S07]  /*0260*/  MOV R20, R8 ;  /* 0x0000000800147202 */ /* 0x000fce0000000f00 */
.L_x_3:
[----:B------:R-:W0:Y:S08]  /*0270*/  LDC.64 R12, c[0x0][0x380] ;  /* 0x0000e000ff0c7b82 */ /* 0x000e300000000a00 */
[----:B------:R-:W1:Y:S08]  /*0280*/  LDC.64 R14, c[0x0][0x388] ;  /* 0x0000e200ff0e7b82 */ /* 0x000e700000000a00 */
[----:B------:R-:W2:Y:S01]  /*0290*/  LDC R19, c[0x0][0x398] ;  /* 0x0000e600ff137b82 */ /* 0x000ea20000000800 */
[----:B0-----:R-:W-:-:S05]  /*02a0*/  IMAD.WIDE R12, R11, 0x4, R12 ;  /* 0x000000040b0c7825 */ /* 0x001fca00078e020c */
[----:B------:R-:W3:Y:S01]  /*02b0*/  LDG.E R27, desc[UR6][R12.64+0x4] ;  /* 0x000004060c1b7981 */ /* 0x000ee2000c1e1900 */
[----:B-1----:R-:W-:-:S03]  /*02c0*/  IMAD.WIDE R24, R18, 0x4, R14 ;  /* 0x0000000412187825 */ /* 0x002fc600078e020e */
[----:B------:R-:W4:Y:S04]  /*02d0*/  LDG.E R29, desc[UR6][R12.64+0x8] ;  /* 0x000008060c1d7981 */ /* 0x000f28000c1e1900 */
[----:B------:R-:W5:Y:S04]  /*02e0*/  LDG.E R14, desc[UR6][R12.64] ;  /* 0x000000060c0e7981 */ /* 0x000f68000c1e1900 */
[----:B------:R-:W5:Y:S01]  /*02f0*/  LDG.E R15, desc[UR6][R24.64] ;  /* 0x00000006180f7981 */ /* 0x000f62000c1e1900 */
[----:B--2---:R-:W-:-:S05]  /*0300*/  IMAD.WIDE.U32 R22, R19, 0x4, R24 ;  /* 0x0000000413167825 */ /* 0x004fca00078e0018 */
[----:B------:R-:W3:Y:S01]  /*0310*/  LDG.E R26, desc[UR6][R22.64] ;  /* 0x00000006161a7981 */ /* 0x000ee2000c1e1900 */
[----:B-----5:R-:W-:Y:S02]  /*0320*/  IMAD R16, R14, R15, RZ ;  /* 0x0000000f0e107224 */ /* 0x020fe400078e02ff */
[----:B------:R-:W-:-:S03]  /*0330*/  IMAD.WIDE.U32 R14, R19, 0x4, R22 ;  /* 0x00000004130e7825 */ /* 0x000fc600078e0016 */
[----:B------:R-:W-:Y:S01]  /*0340*/  I2FP.F32.S32 R28, R16 ;  /* 0x00000010001c7245 */ /* 0x000fe20000201400 */
[C---:B------:R-:W-:Y:S02]  /*0350*/  IMAD.WIDE.U32 R16, R19.reuse, 0x4, R14 ;  /* 0x0000000413107825 */ /* 0x040fe400078e000e */
[----:B------:R3:W4:Y:S02]  /*0360*/  LDG.E R14, desc[UR6][R14.64] ;  /* 0x000000060e0e7981 */ /* 0x000724000c1e1900 */
[----:B------:R-:W-:Y:S01]  /*0370*/  FADD R21, R28, R21 ;  /* 0x000000151c157221 */ /* 0x000fe20000000000 */
[----:B------:R-:W-:Y:S01]  /*0380*/  IMAD.WIDE.U32 R24, R19, 0x4, R16 ;  /* 0x0000000413187825 */ /* 0x000fe200078e0010 */
[----:B------:R0:W2:Y:S03]  /*0390*/  LDG.E R28, desc[UR6][R16.64] ;  /* 0x00000006101c7981 */ /* 0x0000a6000c1e1900 */
[----:B---3--:R-:W-:-:S02]  /*03a0*/  IMAD R15, R27, R26, RZ ;  /* 0x0000001a1b0f7224 */ /* 0x008fc400078e02ff */
[----:B------:R4:W3:Y:S04]  /*03b0*/  LDG.E R26, desc[UR6][R24.64] ;  /* 0x00000006181a7981 */ /* 0x0008e8000c1e1900 */
[----:B------:R-:W3:Y:S04]  /*03c0*/  LDG.E R17, desc[UR6][R12.64+0x10] ;  /* 0x000010060c117981 */ /* 0x000ee8000c1e1900 */
[----:B------:R-:W2:Y:S01]  /*03d0*/  LDG.E R27, desc[UR6][R12.64+0xc] ;  /* 0x00000c060c1b7981 */ /* 0x000ea2000c1e1900 */
[----:B------:R-:W-:Y:S01]  /*03e0*/  IMAD.WIDE.U32 R22, R19, 0x4, R24 ;  /* 0x0000000413167825 */ /* 0x000fe200078e0018 */
[----:B0-----:R-:W-:-:S02]  /*03f0*/  I2FP.F32.S32 R16, R15 ;  /* 0x0000000f00107245 */ /* 0x001fc40000201400 */
[----:B------:R-:W5:Y:S03]  /*0400*/  LDG.E R25, desc[UR6][R12.64+0x18] ;  /* 0x000018060c197981 */ /* 0x000f66000c1e1900 */
[----:B------:R-:W-:Y:S01]  /*0410*/  FADD R21, R21, R16 ;  /* 0x0000001015157221 */ /* 0x000fe20000000000 */
[----:B----4-:R-:W-:Y:S02]  /*0420*/  IMAD R24, R29, R14, RZ ;  /* 0x0000000e1d187224 */ /* 0x010fe400078e02ff */
[----:B------:R-:W-:Y:S01]  /*0430*/  IMAD.WIDE.U32 R14, R19, 0x4, R22 ;  /* 0x00000004130e7825 */ /* 0x000fe200078e0016 */
[----:B------:R-:W4:Y:S04]  /*0440*/  LDG.E R29, desc[UR6][R22.64] ;  /* 0x00000006161d7981 */ /* 0x000f28000c1e1900 */
[----:B------:R-:W4:Y:S01]  /*0450*/  LDG.E R22, desc[UR6][R12.64+0x14] ;  /* 0x000014060c167981 */ /* 0x000f22000c1e1900 */
[----:B---3--:R-:W-:-:S02]  /*0460*/  IMAD R26, R17, R26, RZ ;  /* 0x0000001a111a7224 */ /* 0x008fc400078e02ff */
[----:B------:R-:W-:-:S04]  /*0470*/  IMAD.WIDE.U32 R16, R19, 0x4, R14 ;  /* 0x0000000413107825 */ /* 0x000fc800078e000e */
[----:B--2---:R-:W-:Y:S02]  /*0480*/  IMAD R27, R27, R28, RZ ;  /* 0x0000001c1b1b7224 */ /* 0x004fe400078e02ff */
[----:B------:R-:W5:Y:S04]  /*0490*/  LDG.E R28, desc[UR6][R14.64] ;  /* 0x000000060e1c7981 */ /* 0x000f68000c1e1900 */
[----:B------:R-:W2:Y:S04]  /*04a0*/  LDG.E R17, desc[UR6][R16.64] ;  /* 0x0000000610117981 */ /* 0x000ea8000c1e1900 */
[----:B------:R0:W2:Y:S01]  /*04b0*/  LDG.E R14, desc[UR6][R12.64+0x1c] ;  /* 0x00001c060c0e7981 */ /* 0x0000a2000c1e1900 */
[----:B------:R-:W-:-:S02]  /*04c0*/  I2FP.F32.S32 R24, R24 ;  /* 0x0000001800187245 */ /* 0x000fc40000201400 */
[----:B------:R-:W-:Y:S02]  /*04d0*/  I2FP.F32.S32 R27, R27 ;  /* 0x0000001b001b7245 */ /* 0x000fe40000201400 */
[----:B------:R-:W-:Y:S01]  /*04e0*/  IADD3 R20, PT, PT, R20, 0x8, RZ ;  /* 0x0000000814147810 */ /* 0x000fe20007ffe0ff */
[----:B------:R-:W-:Y:S01]  /*04f0*/  FADD R21, R21, R24 ;  /* 0x0000001815157221 */ /* 0x000fe20000000000 */
[----:B------:R-:W-:Y:S02]  /*0500*/  I2FP.F32.S32 R26, R26 ;  /* 0x0000001a001a7245 */ /* 0x000fe40000201400 */
[----:B------:R-:W-:Y:S01]  /*0510*/  ISETP.NE.AND P2, PT, R20, RZ, PT ;  /* 0x000000ff1400720c */ /* 0x000fe20003f45270 */
[----:B------:R-:W-:-:S04]  /*0520*/  FADD R21, R21, R27 ;  /* 0x0000001b15157221 */ /* 0x000fc80000000000 */
[----:B------:R-:W-:Y:S01]  /*0530*/  FADD R21, R21, R26 ;  /* 0x0000001a15157221 */ /* 0x000fe20000000000 */
[----:B------:R-:W-:Y:S02]  /*0540*/  LEA R18, R19, R18, 0x3 ;  /* 0x0000001213127211 */ /* 0x000fe400078e18ff */
[----:B------:R-:W-:Y:S01]  /*0550*/  IADD3 R11, PT, PT, R11, 0x8, RZ ;  /* 0x000000080b0b7810 */ /* 0x000fe20007ffe0ff */
[----:B----4-:R-:W-:-:S05]  /*0560*/  IMAD R22, R22, R29, RZ ;  /* 0x0000001d16167224 */ /* 0x010fca00078e02ff */
[----:B------:R-:W-:Y:S01]  /*0570*/  I2FP.F32.S32 R22, R22 ;  /* 0x0000001600167245 */ /* 0x000fe20000201400 */
[----:B-----5:R-:W-:-:S04]  /*0580*/  IMAD R25, R25, R28, RZ ;  /* 0x0000001c19197224 */ /* 0x020fc800078e02ff */
[----:B------:R-:W-:Y:S01]  /*0590*/  FADD R21, R21, R22 ;  /* 0x0000001615157221 */ /* 0x000fe20000000000 */
[----:B0-----:R-:W-:Y:S01]  /*05a0*/  I2FP.F32.S32 R12, R25 ;  /* 0x00000019000c7245 */ /* 0x001fe20000201400 */
[----:B--2---:R-:W-:-:S04]  /*05b0*/  IMAD R14, R14, R17, RZ ;  /* 0x000000110e0e7224 */ /* 0x004fc800078e02ff */
[----:B------:R-:W-:Y:S01]  /*05c0*/  FADD R21, R21, R12 ;  /* 0x0000000c15157221 */ /* 0x000fe20000000000 */
[----:B------:R-:W-:-:S05]  /*05d0*/  I2FP.F32.S32 R14, R14 ;  /* 0x0000000e000e7245 */ /* 0x000fca0000201400 */
[----:B------:R-:W-:Y:S01]  /*05e0*/  FADD R21, R21, R14 ;  /* 0x0000000e15157221 */ /* 0x000fe20000000000 */
[----:B------:R-:W-:Y:S06]  /*05f0*/  @P2 BRA `(.L_x_3) ;  /* 0xfffffffc001c2947 */ /* 0x000fec000383ffff */
[----:B------:R-:W-:-:S07]  /*0600*/  IMAD.MOV.U32 R11, RZ, RZ, R4 ;  /* 0x000000ffff0b7224 */ /* 0x000fce00078e0004 */
.L_x_2:
[----:B------:R-:W-:-:S13]  /*0610*/  ISETP.NE.AND P2, PT, R6, RZ, PT ;  /* 0x000000ff0600720c */ /* 0x000fda0003f45270 */
[----:B------:R-:W-:Y:S05]  /*0620*/  @!P2 BRA `(.L_x_4) ;  /* 0x000000040014a947 */ /* 0x000fea0003800000 */
[----:B------:R-:W-:Y:S02]  /*0630*/  IADD3 R12, PT, PT, R6, -0x1, RZ ;  /* 0xffffffff060c7810 */ /* 0x000fe40007ffe0ff */
[----:B------:R-:W-:Y:S02]  /*0640*/  ISETP.NE.AND P3, PT, R7, RZ, PT ;  /* 0x000000ff0700720c */ /* 0x000fe40003f65270 */
[----:B------:R-:W-:-:S13]  /*0650*/  ISETP.GE.U32.AND P2, PT, R12, 0x3, PT ;  /* 0x000000030c00780c */ /* 0x000fda0003f46070 */
[----:B------:R-:W-:Y:S05]  /*0660*/  @!P2 BRA `(.L_x_5) ;  /* 0x00000000007ca947 */ /* 0x000fea0003800000 */
[----:B------:R-:W0:Y:S01]  /*0670*/  LDC R23, c[0x0][0x398] ;  /* 0x0000e600ff177b82 */ /* 0x000e220000000800 */
[----:B------:R-:W-:-:S07]  /*0680*/  IADD3 R13, PT, PT, R9, R11, RZ ;  /* 0x0000000b090d7210 */ /* 0x000fce0007ffe0ff */
[----:B------:R-:W1:Y:S08]  /*0690*/  LDC.64 R18, c[0x0][0x388] ;  /* 0x0000e200ff127b82 */ /* 0x000e700000000a00 */
[----:B------:R-:W2:Y:S01]  /*06a0*/  LDC.64 R16, c[0x0][0x380] ;  /* 0x0000e000ff107b82 */ /* 0x000ea20000000a00 */
[----:B0-----:R-:W-:-:S04]  /*06b0*/  IMAD R15, R11, R23, R10 ;  /* 0x000000170b0f7224 */ /* 0x001fc800078e020a */
[----:B-1----:R-:W-:-:S04]  /*06c0*/  IMAD.WIDE R18, R15, 0x4, R18 ;  /* 0x000000040f127825 */ /* 0x002fc800078e0212 */
[----:B--2---:R-:W-:-:S04]  /*06d0*/  IMAD.WIDE R16, R13, 0x4, R16 ;  /* 0x000000040d107825 */ /* 0x004fc800078e0210 */
[C---:B------:R-:W-:Y:S01]  /*06e0*/  IMAD.WIDE.U32 R12, R23.reuse, 0x4, R18 ;  /* 0x00000004170c7825 */ /* 0x040fe200078e0012 */
[----:B------:R-:W2:Y:S04]  /*06f0*/  LDG.E R20, desc[UR6][R16.64] ;  /* 0x0000000610147981 */ /* 0x000ea8000c1e1900 */
[----:B------:R-:W2:Y:S01]  /*0700*/  LDG.E R19, desc[UR6][R18.64] ;  /* 0x0000000612137981 */ /* 0x000ea2000c1e1900 */
[----:B------:R-:W-:-:S03]  /*0710*/  IMAD.WIDE.U32 R14, R23, 0x4, R12 ;  /* 0x00000004170e7825 */ /* 0x000fc600078e000c */
[----:B------:R-:W3:Y:S04]  /*0720*/  LDG.E R12, desc[UR6][R12.64] ;  /* 0x000000060c0c7981 */ /* 0x000ee8000c1e1900 */
[----:B------:R-:W3:Y:S01]  /*0730*/  LDG.E R25, desc[UR6][R16.64+0x4] ;  /* 0x0000040610197981 */ /* 0x000ee2000c1e1900 */
[----:B------:R-:W-:-:S03]  /*0740*/  IMAD.WIDE.U32 R22, R23, 0x4, R14 ;  /* 0x0000000417167825 */ /* 0x000fc600078e000e */
[----:B------:R-:W4:Y:S04]  /*0750*/  LDG.E R24, desc[UR6][R14.64] ;  /* 0x000000060e187981 */ /* 0x000f28000c1e1900 */
[----:B------:R-:W4:Y:S04]  /*0760*/  LDG.E R27, desc[UR6][R16.64+0x8] ;  /* 0x00000806101b7981 */ /* 0x000f28000c1e1900 */
[----:B------:R-:W5:Y:S04]  /*0770*/  LDG.E R26, desc[UR6][R16.64+0xc] ;  /* 0x00000c06101a7981 */ /* 0x000f68000c1e1900 */
[----:B------:R-:W5:Y:S01]  /*0780*/  LDG.E R23, desc[UR6][R22.64] ;  /* 0x0000000616177981 */ /* 0x000f62000c1e1900 */
[----:B------:R-:W-:Y:S01]  /*0790*/  IADD3 R11, PT, PT, R11, 0x4, RZ ;  /* 0x000000040b0b7810 */ /* 0x000fe20007ffe0ff */
[----:B--2---:R-:W-:-:S05]  /*07a0*/  IMAD R20, R20, R19, RZ ;  /* 0x0000001314147224 */ /* 0x004fca00078e02ff */
[----:B------:R-:W-:Y:S01]  /*07b0*/  I2FP.F32.S32 R20, R20 ;  /* 0x0000001400147245 */ /* 0x000fe20000201400 */
[----:B---3--:R-:W-:-:S04]  /*07c0*/  IMAD R25, R25, R12, RZ ;  /* 0x0000000c19197224 */ /* 0x008fc800078e02ff */
[----:B------:R-:W-:Y:S01]  /*07d0*/  FADD R20, R21, R20 ;  /* 0x0000001415147221 */ /* 0x000fe20000000000 */
[----:B------:R-:W-:Y:S01]  /*07e0*/  I2FP.F32.S32 R25, R25 ;  /* 0x0000001900197245 */ /* 0x000fe20000201400 */
[----:B----4-:R-:W-:-:S04]  /*07f0*/  IMAD R24, R27, R24, RZ ;  /* 0x000000181b187224 */ /* 0x010fc800078e02ff */
[----:B------:R-:W-:Y:S01]  /*0800*/  FADD R20, R20, R25 ;  /* 0x0000001914147221 */ /* 0x000fe20000000000 */
[----:B------:R-:W-:Y:S01]  /*0810*/  I2FP.F32.S32 R13, R24 ;  /* 0x00000018000d7245 */ /* 0x000fe20000201400 */
[----:B-----5:R-:W-:-:S04]  /*0820*/  IMAD R26, R26, R23, RZ ;  /* 0x000000171a1a7224 */ /* 0x020fc800078e02ff */
[----:B------:R-:W-:Y:S01]  /*0830*/  FADD R13, R20, R13 ;  /* 0x0000000d140d7221 */ /* 0x000fe20000000000 */
[----:B------:R-:W-:-:S05]  /*0840*/  I2FP.F32.S32 R26, R26 ;  /* 0x0000001a001a7245 */ /* 0x000fca0000201400 */
[----:B------:R-:W-:-:S07]  /*0850*/  FADD R21, R13, R26 ;  /* 0x0000001a0d157221 */ /* 0x000fce0000000000 */
.L_x_5:
[----:B------:R-:W-:Y:S05]  /*0860*/  @!P3 BRA `(.L_x_4) ;  /* 0x000000000084b947 */ /* 0x000fea0003800000 */
[----:B------:R-:W0:Y:S01]  /*0870*/  LDC R25, c[0x0][0x398] ;  /* 0x0000e600ff197b82 */ /* 0x000e220000000800 */
[----:B------:R-:W-:-:S07]  /*0880*/  ISETP.NE.AND P2, PT, R7, 0x1, PT ;  /* 0x000000010700780c */ /* 0x000fce0003f45270 */
[----:B------:R-:W1:Y:S06]  /*0890*/  LDC.64 R22, c[0x0][0x388] ;  /* 0x0000e200ff167b82 */ /* 0x000e6c0000000a00 */
[----:B------:R-:W-:Y:S02]  /*08a0*/  @P2 IADD3 R17, PT, PT, R9, R11, RZ ;  /* 0x0000000b09112210 */ /* 0x000fe40007ffe0ff */
[----:B------:R-:W2:Y:S08]  /*08b0*/  LDC.64 R18, c[0x0][0x380] ;  /* 0x0000e000ff127b82 */ /* 0x000eb00000000a00 */
[----:B------:R-:W3:Y:S01]  /*08c0*/  LDC.64 R14, c[0x0][0x380] ;  /* 0x0000e000ff0e7b82 */ /* 0x000ee20000000a00 */
[----:B0-----:R-:W-:Y:S01]  /*08d0*/  LOP3.LUT R16, R25, 0x1, RZ, 0xc0, !PT ;  /* 0x0000000119107812 */ /* 0x001fe200078ec0ff */
[----:B------:R-:W-:-:S02]  /*08e0*/  @P2 IMAD R27, R11, R25, R10 ;  /* 0x000000190b1b2224 */ /* 0x000fc400078e020a */
[----:B------:R-:W-:Y:S01]  /*08f0*/  @P2 VIADD R11, R11, 0x2 ;  /* 0x000000020b0b2836 */ /* 0x000fe20000000000 */
[----:B------:R-:W-:-:S03]  /*0900*/  ISETP.NE.U32.AND P3, PT, R16, 0x1, PT ;  /* 0x000000011000780c */ /* 0x000fc60003f65070 */
[----:B------:R-:W0:Y:S01]  /*0910*/  LDC.64 R12, c[0x0][0x388] ;  /* 0x0000e200ff0c7b82 */ /* 0x000e220000000a00 */
[----:B-1----:R-:W-:-:S05]  /*0920*/  @P2 IMAD.WIDE R22, R27, 0x4, R22 ;  /* 0x000000041b162825 */ /* 0x002fca00078e0216 */
[----:B------:R-:W4:Y:S01]  /*0930*/  @P2 LDG.E R20, desc[UR6][R22.64] ;  /* 0x0000000616142981 */ /* 0x000f22000c1e1900 */
[----:B--2---:R-:W-:-:S03]  /*0940*/  @P2 IMAD.WIDE R18, R17, 0x4, R18 ;  /* 0x0000000411122825 */ /* 0x004fc600078e0212 */
[----:B------:R-:W-:Y:S01]  /*0950*/  @!P3 IADD3 R27, PT, PT, R9, R11, RZ ;  /* 0x0000000b091bb210 */ /* 0x000fe20007ffe0ff */
[----:B------:R-:W-:Y:S01]  /*0960*/  @P2 IMAD.WIDE.U32 R16, R25, 0x4, R22 ;  /* 0x0000000419102825 */ /* 0x000fe200078e0016 */
[----:B------:R-:W2:Y:S03]  /*0970*/  @P2 LDG.E R24, desc[UR6][R18.64+0x4] ;  /* 0x0000040612182981 */ /* 0x000ea6000c1e1900 */
[----:B------:R-:W-:Y:S02]  /*0980*/  @!P3 IMAD R25, R11, R25, R10 ;  /* 0x000000190b19b224 */ /* 0x000fe400078e020a */
[----:B------:R-:W4:Y:S01]  /*0990*/  @P2 LDG.E R11, desc[UR6][R18.64] ;  /* 0x00000006120b2981 */ /* 0x000f22000c1e1900 */
[----:B---3--:R-:W-:-:S03]  /*09a0*/  @!P3 IMAD.WIDE R14, R27, 0x4, R14 ;  /* 0x000000041b0eb825 */ /* 0x008fc600078e020e */
[----:B------:R-:W2:Y:S01]  /*09b0*/  @P2 LDG.E R17, desc[UR6][R16.64] ;  /* 0x0000000610112981 */ /* 0x000ea2000c1e1900 */
[----:B0-----:R-:W-:-:S03]  /*09c0*/  @!P3 IMAD.WIDE R12, R25, 0x4, R12 ;  /* 0x00000004190cb825 */ /* 0x001fc600078e020c */
[----:B------:R-:W3:Y:S04]  /*09d0*/  @!P3 LDG.E R14, desc[UR6][R14.64] ;  /* 0x000000060e0eb981 */ /* 0x000ee8000c1e1900 */
[----:B------:R-:W3:Y:S01]  /*09e0*/  @!P3 LDG.E R13, desc[UR6][R12.64] ;  /* 0x000000060c0db981 */ /* 0x000ee2000c1e1900 */
[----:B----4-:R-:W-:Y:S02]  /*09f0*/  @P2 IMAD R11, R11, R20, RZ ;  /* 0x000000140b0b2224 */ /* 0x010fe400078e02ff */
[----:B--2---:R-:W-:-:S03]  /*0a00*/  @P2 IMAD R24, R24, R17, RZ ;  /* 0x0000001118182224 */ /* 0x004fc600078e02ff */
[----:B------:R-:W-:Y:S02]  /*0a10*/  @P2 I2FP.F32.S32 R20, R11 ;  /* 0x0000000b00142245 */ /* 0x000fe40000201400 */
[----:B------:R-:W-:-:S03]  /*0a20*/  @P2 I2FP.F32.S32 R23, R24 ;  /* 0x0000001800172245 */ /* 0x000fc60000201400 */
[----:B------:R-:W-:Y:S01]  /*0a30*/  @P2 FADD R20, R21, R20 ;  /* 0x0000001415142221 */ /* 0x000fe20000000000 */
[----:B---3--:R-:W-:-:S03]  /*0a40*/  @!P3 IMAD R11, R14, R13, RZ ;  /* 0x0000000d0e0bb224 */ /* 0x008fc600078e02ff */
[----:B------:R-:W-:Y:S02]  /*0a50*/  @P2 FADD R21, R20, R23 ;  /* 0x0000001714152221 */ /* 0x000fe40000000000 */
[----:B------:R-:W-:-:S05]  /*0a60*/  @!P3 I2FP.F32.S32 R18, R11 ;  /* 0x0000000b0012b245 */ /* 0x000fca0000201400 */
[----:B------:R-:W-:-:S07]  /*0a70*/  @!P3 FADD R21, R21, R18 ;  /* 0x000000121515b221 */ /* 0x000fce0000000000 */
.L_x_4:
[----:B------:R-:W0:Y:S01]  /*0a80*/  LDC.64 R12, c[0x0][0x390] ;  /* 0x0000e400ff0c7b82 */ /* 0x000e220000000a00 */
[----:B------:R-:W1:Y:S01]  /*0a90*/  F2I.TRUNC.NTZ R21, R21 ;  /* 0x0000001500157305 */ /* 0x000e62000020f100 */
[----:B------:R-:W-:Y:S02]  /*0aa0*/  IADD3 R11, PT, PT, R9, R10, RZ ;  /* 0x0000000a090b7210 */ /* 0x000fe40007ffe0ff */
[----:B------:R-:W-:-:S04]  /*0ab0*/  IADD3 R10, PT, PT, R10, 0x1, RZ ;  /* 0x000000010a0a7810 */ /* 0x000fc80007ffe0ff */
[----:B------:R-:W-:Y:S01]  /*0ac0*/  ISETP.GE.AND P2, PT, R10, R5, PT ;  /* 0x000000050a00720c */ /* 0x000fe20003f46270 */
[----:B0-----:R-:W-:-:S05]  /*0ad0*/  IMAD.WIDE R12, R11, 0x4, R12 ;  /* 0x000000040b0c7825 */ /* 0x001fca00078e020c */
[----:B-1----:R0:W-:Y:S07]  /*0ae0*/  STG.E desc[UR6][R12.64], R21 ;  /* 0x000000150c007986 */ /* 0x0021ee000c101906 */
[----:B------:R-:W-:Y:S05]  /*0af0*/  @!P2 BRA `(.L_x_6) ;  /* 0xfffffff400c0a947 */ /* 0x000fea000383ffff */
[----:B------:R-:W-:Y:S05]  /*0b00*/  BSYNC.RECONVERGENT B0 ;  /* 0x0000000000007941 */ /* 0x000fea0003800200 */
.L_x_1:
[----:B------:R-:W-:Y:S05]  /*0b10*/  @!P0 BRA `(.L_x_7) ;  /* 0xfffffff400a08947 */ /* 0x000fea000383ffff */
[----:B------:R-:W-:Y:S05]  /*0b20*/  EXIT ;  /* 0x000000000000794d */ /* 0x000fea0003800000 */
.L_x_0:
[----:B------:R-:W-:-:S04]  /*0b30*/  VIADDMNMX R5, R2, 0x1, R5, !PT ;  /* 0x0000000102057846 */ /* 0x000fc80007800105 */
[C---:B------:R-:W-:Y:S01]  /*0b40*/  IADD3 R12, PT, PT, -R2.reuse, R5, RZ ;  /* 0x00000005020c7210 */ /* 0x040fe20007ffe1ff */
[----:B------:R-:W-:-:S03]  /*0b50*/  IMAD.IADD R5, R2, 0x1, -R5 ;  /* 0x0000000102057824 */ /* 0x000fc600078e0a05 */
[----:B------:R-:W-:Y:S02]  /*0b60*/  LOP3.LUT R10, R12, 0x7, RZ, 0xc0, !PT ;  /* 0x000000070c0a7812 */ /* 0x000fe400078ec0ff */
[----:B------:R-:W-:Y:S02]  /*0b70*/  ISETP.GT.U32.AND P2, PT, R5, -0x8, PT ;  /* 0xfffffff80500780c */ /* 0x000fe40003f44070 */
[----:B------:R-:W-:Y:S02]  /*0b80*/  IADD3 R4, PT, PT, R10, -0x1, RZ ;  /* 0xffffffff0a047810 */ /* 0x000fe40007ffe0ff */
[----:B------:R-:W-:Y:S02]  /*0b90*/  LOP3.LUT R13, R12, 0x3, RZ, 0xc0, !PT ;  /* 0x000000030c0d7812 */ /* 0x000fe400078ec0ff */
[----:B------:R-:W-:Y:S02]  /*0ba0*/  ISETP.GE.U32.AND P1, PT, R4, 0x3, PT ;  /* 0x000000030400780c */ /* 0x000fe40003f26070 */
[----:B------:R-:W-:-:S11]  /*0bb0*/  LOP3.LUT R4, R12, 0xfffffff8, RZ, 0xc0, !PT ;  /* 0xfffffff80c047812 */ /* 0x000fd600078ec0ff */
.L_x_15:
[----:B------:R-:W-:Y:S01]  /*0bc0*/  MOV R14, R0 ;  /* 0x00000000000e7202 */ /* 0x000fe20000000f00 */
[----:B------:R-:W-:Y:S01]  /*0bd0*/  BSSY.RECONVERGENT B0, `(.L_x_8) ;  /* 0x0000018000007945 */ /* 0x000fe20003800200 */
[----:B------:R-:W-:Y:S02]  /*0be0*/  IADD3 R0, PT, PT, R0, 0x1, RZ ;  /* 0x0000000100007810 */ /* 0x000fe40007ffe0ff */
[----:B------:R-:W-:Y:S02]  /*0bf0*/  ISETP.NE.AND P4, PT, R10, RZ, PT ;  /* 0x000000ff0a00720c */ /* 0x000fe40003f85270 */
[----:B------:R-:W-:Y:S02]  /*0c00*/  ISETP.GE.AND P0, PT, R0, R3, PT ;  /* 0x000000030000720c */ /* 0x000fe40003f06270 */
[----:B------:R-:W-:Y:S01]  /*0c10*/  MOV R5, R2 ;  /* 0x0000000200057202 */ /* 0x000fe20000000f00 */
[----:B012---:R-:W-:Y:S10]  /*0c20*/  @P2 BRA `(.L_x_9) ;  /* 0x0000000000482947 */ /* 0x007ff40003800000 */
[----:B------:R-:W0:Y:S01]  /*0c30*/  LDC R15, c[0x0][0x398] ;  /* 0x0000e600ff0f7b82 */ /* 0x000e220000000800 */
[----:B------:R-:W-:Y:S01]  /*0c40*/  IMAD.MOV.U32 R11, RZ, RZ, RZ ;  /* 0x000000ffff0b7224 */ /* 0x000fe200078e00ff */
[----:B------:R-:W-:-:S06]  /*0c50*/  MOV R5, R2 ;  /* 0x0000000200057202 */ /* 0x000fcc0000000f00 */
[----:B------:R-:W1:Y:S02]  /*0c60*/  LDC.64 R8, c[0x0][0x390] ;  /* 0x0000e400ff087b82 */ /* 0x000e640000000a00 */
.L_x_10:
[----:B0-2---:R-:W-:Y:S01]  /*0c70*/  IMAD R7, R14, R15, R5 ;  /* 0x0000000f0e077224 */ /* 0x005fe200078e0205 */
[----:B------:R-:W-:Y:S02]  /*0c80*/  IADD3 R11, PT, PT, R11, 0x8, RZ ;  /* 0x000000080b0b7810 */ /* 0x000fe40007ffe0ff */
[----:B------:R-:W-:Y:S01]  /*0c90*/  IADD3 R5, PT, PT, R5, 0x8, RZ ;  /* 0x0000000805057810 */ /* 0x000fe20007ffe0ff */
[----:B-1----:R-:W-:Y:S01]  /*0ca0*/  IMAD.WIDE R6, R7, 0x4, R8 ;  /* 0x0000000407067825 */ /* 0x002fe200078e0208 */
[----:B------:R-:W-:-:S04]  /*0cb0*/  ISETP.NE.AND P3, PT, R11, R4, PT ;  /* 0x000000040b00720c */ /* 0x000fc80003f65270 */
[----:B------:R2:W-:Y:S04]  /*0cc0*/  STG.E desc[UR6][R6.64], RZ ;  /* 0x000000ff06007986 */ /* 0x0005e8000c101906 */
[----:B------:R2:W-:Y:S04]  /*0cd0*/  STG.E desc[UR6][R6.64+0x4], RZ ;  /* 0x000004ff06007986 */ /* 0x0005e8000c101906 */
[----:B------:R2:W-:Y:S04]  /*0ce0*/  STG.E desc[UR6][R6.64+0x8], RZ ;  /* 0x000008ff06007986 */ /* 0x0005e8000c101906 */
[----:B------:R2:W-:Y:S04]  /*0cf0*/  STG.E desc[UR6][R6.64+0xc], RZ ;  /* 0x00000cff06007986 */ /* 0x0005e8000c101906 */
[----:B------:R2:W-:Y:S04]  /*0d00*/  STG.E desc[UR6][R6.64+0x10], RZ ;  /* 0x000010ff06007986 */ /* 0x0005e8000c101906 */
[----:B------:R2:W-:Y:S04]  /*0d10*/  STG.E desc[UR6][R6.64+0x14], RZ ;  /* 0x000014ff06007986 */ /* 0x0005e8000c101906 */
[----:B------:R2:W-:Y:S04]  /*0d20*/  STG.E desc[UR6][R6.64+0x18], RZ ;  /* 0x000018ff06007986 */ /* 0x0005e8000c101906 */
[----:B------:R2:W-:Y:S01]  /*0d30*/  STG.E desc[UR6][R6.64+0x1c], RZ ;  /* 0x00001cff06007986 */ /* 0x0005e2000c101906 */
[----:B------:R-:W-:Y:S05]  /*0d40*/  @P3 BRA `(.L_x_10) ;  /* 0xfffffffc00c83947 */ /* 0x000fea000383ffff */
.L_x_9:
[----:B------:R-:W-:Y:S05]  /*0d50*/  BSYNC.RECONVERGENT B0 ;  /* 0x0000000000007941 */ /* 0x000fea0003800200 */
.L_x_8:
[----:B------:R-:W-:Y:S04]  /*0d60*/  BSSY.RECONVERGENT B0, `(.L_x_11) ;  /* 0x000001e000007945 */ /* 0x000fe80003800200 */
[----:B------:R-:W-:Y:S05]  /*0d70*/  @!P4 BRA `(.L_x_12) ;  /* 0x000000000070c947 */ /* 0x000fea0003800000 */
[----:B------:R-:W-:Y:S01]  /*0d80*/  BSSY.RECONVERGENT B1, `(.L_x_13) ;  /* 0x000000c000017945 */ /* 0x000fe20003800200 */
[----:B------:R-:W-:-:S03]  /*0d90*/  ISETP.NE.AND P3, PT, R13, RZ, PT ;  /* 0x000000ff0d00720c */ /* 0x000fc60003f65270 */
[----:B------:R-:W-:Y:S10]  /*0da0*/  @!P1 BRA `(.L_x_14) ;  /* 0x0000000000249947 */ /* 0x000ff40003800000 */
[----:B--2---:R-:W0:Y:S01]  /*0db0*/  LDC.64 R6, c[0x0][0x390] ;  /* 0x0000e400ff067b82 */ /* 0x004e220000000a00 */
[----:B------:R-:W1:Y:S02]  /*0dc0*/  LDCU UR4, c[0x0][0x398] ;  /* 0x00007300ff0477ac */ /* 0x000e640008000800 */
[----:B-1----:R-:W-:Y:S01]  /*0dd0*/  IMAD R9, R14, UR4, R5 ;  /* 0x000000040e097c24 */ /* 0x002fe2000f8e0205 */
[----:B------:R-:W-:-:S03]  /*0de0*/  IADD3 R5, PT, PT, R5, 0x4, RZ ;  /* 0x0000000405057810 */ /* 0x000fc60007ffe0ff */
[----:B0-----:R-:W-:-:S05]  /*0df0*/  IMAD.WIDE R6, R9, 0x4, R6 ;  /* 0x0000000409067825 */ /* 0x001fca00078e0206 */
[----:B------:R0:W-:Y:S04]  /*0e00*/  STG.E desc[UR6][R6.64], RZ ;  /* 0x000000ff06007986 */ /* 0x0001e8000c101906 */
[----:B------:R0:W-:Y:S04]  /*0e10*/  STG.E desc[UR6][R6.64+0x4], RZ ;  /* 0x000004ff06007986 */ /* 0x0001e8000c101906 */
[----:B------:R0:W-:Y:S04]  /*0e20*/  STG.E desc[UR6][R6.64+0x8], RZ ;  /* 0x000008ff06007986 */ /* 0x0001e8000c101906 */
[----:B------:R0:W-:Y:S02]  /*0e30*/  STG.E desc[UR6][R6.64+0xc], RZ ;  /* 0x00000cff06007986 */ /* 0x0001e4000c101906 */
.L_x_14:
[----:B------:R-:W-:Y:S05]  /*0e40*/  BSYNC.RECONVERGENT B1 ;  /* 0x0000000000017941 */ /* 0x000fea0003800200 */
.L_x_13:
[----:B------:R-:W-:Y:S05]  /*0e50*/  @!P3 BRA `(.L_x_12) ;  /* 0x000000000038b947 */ /* 0x000fea0003800000 */
[----:B------:R-:W-:Y:S02]  /*0e60*/  ISETP.NE.AND P3, PT, R13, 0x1, PT ;  /* 0x000000010d00780c */ /* 0x000fe40003f65270 */
[----:B------:R-:W-:-:S11]  /*0e70*/  LOP3.LUT P4, RZ, R12, 0x1, RZ, 0xc0, !PT ;  /* 0x000000010cff7812 */ /* 0x000fd6000788c0ff */
[----:B------:R-:W1:Y:S08]  /*0e80*/  @P3 LDC R11, c[0x0][0x398] ;  /* 0x0000e600ff0b3b82 */ /* 0x000e700000000800 */
[----:B------:R-:W3:Y:S08]  /*0e90*/  @P4 LDC R15, c[0x0][0x398] ;  /* 0x0000e600ff0f4b82 */ /* 0x000ef00000000800 */
[----:B------:R-:W4:Y:S08]  /*0ea0*/  @P3 LDC.64 R8, c[0x0][0x390] ;  /* 0x0000e400ff083b82 */ /* 0x000f300000000a00 */
[----:B0-2---:R-:W0:Y:S01]  /*0eb0*/  @P4 LDC.64 R6, c[0x0][0x390] ;  /* 0x0000e400ff064b82 */ /* 0x005e220000000a00 */
[----:B-1----:R-:W-:Y:S01]  /*0ec0*/  @P3 IMAD R11, R14, R11, R5 ;  /* 0x0000000b0e0b3224 */ /* 0x002fe200078e0205 */
[----:B------:R-:W-:-:S05]  /*0ed0*/  @P3 IADD3 R5, PT, PT, R5, 0x2, RZ ;  /* 0x0000000205053810 */ /* 0x000fca0007ffe0ff */
[----:B---3--:R-:W-:Y:S02]  /*0ee0*/  @P4 IMAD R5, R14, R15, R5 ;  /* 0x0000000f0e054224 */ /* 0x008fe400078e0205 */
[----:B----4-:R-:W-:-:S05]  /*0ef0*/  @P3 IMAD.WIDE R8, R11, 0x4, R8 ;  /* 0x000000040b083825 */ /* 0x010fca00078e0208 */
[----:B------:R1:W-:Y:S01]  /*0f00*/  @P3 STG.E desc[UR6][R8.64], RZ ;  /* 0x000000ff08003986 */ /* 0x0003e2000c101906 */
[----:B0-----:R-:W-:-:S03]  /*0f10*/  @P4 IMAD.WIDE R6, R5, 0x4, R6 ;  /* 0x0000000405064825 */ /* 0x001fc600078e0206 */
[----:B------:R1:W-:Y:S04]  /*0f20*/  @P3 STG.E desc[UR6][R8.64+0x4], RZ ;  /* 0x000004ff08003986 */ /* 0x0003e8000c101906 */
[----:B------:R1:W-:Y:S02]  /*0f30*/  @P4 STG.E desc[UR6][R6.64], RZ ;  /* 0x000000ff06004986 */ /* 0x0003e4000c101906 */
.L_x_12:
[----:B------:R-:W-:Y:S05]  /*0f40*/  BSYNC.RECONVERGENT B0 ;  /* 0x0000000000007941 */ /* 0x000fea0003800200 */
.L_x_11:
[----:B------:R-:W-:Y:S05]  /*0f50*/  @!P0 BRA `(.L_x_15) ;  /* 0xfffffffc00188947 */ /* 0x000fea000383ffff */
[----:B------:R-:W-:Y:S05]  /*0f60*/  EXIT ;  /* 0x000000000000794d */ /* 0x000fea0003800000 */
.L_x_16:
[----:B------:R-:W-:-:S00]  /*0f70*/  BRA `(.L_x_16) ;  /* 0xfffffffc00fc7947 */ /* 0x000fc0000383ffff */
[----:B------:R-:W-:-:S00]  /*0f80*/  NOP ;  /* 0x0000000000007918 */ /* 0x000fc00000000000 */
[----:B------:R-:W-:-:S00]  /*0f90*/  NOP ;  /* 0x0000000000007918 */ /* 0x000fc00000000000 */
[----:B------:R-:W-:-:S00]  /*0fa0*/  NOP ;  /* 0x0000000000007918 */ /* 0x000fc00000000000 */
[----:B------:R-:W-:-:S00]  /*0fb0*/  NOP ;  /* 0x0000000000007918 */ /* 0x000fc00000000000 */
[----:B------:R-:W-:-:S00]  /*0fc0*/  NOP ;  /* 0x0000000000007918 */ /* 0x000fc00000000000 */
[----:B------:R-:W-:-:S00]  /*0fd0*/  NOP ;  /* 0x0000000000007918 */ /* 0x000fc00000000000 */
[----:B------:R-:W-:-:S00]  /*0fe0*/  NOP ;  /* 0x0000000000007918 */ /* 0x000fc00000000000 */
[----:B------:R-:W-:-:S00]  /*0ff0*/  NOP ;  /* 0x0000000000007918 */ /* 0x000fc00000000000 */
.L_x_17:


//--------------------- .nv.shared.reserved.0     --------------------------
	.section	.nv.shared.reserved.0,"aw",@nobits
	.weak		__nv_reservedSMEM_offset_0_alias
	.size		__nv_reservedSMEM_offset_0_alias, 0, 64
	.other		__nv_reservedSMEM_offset_0_alias,@"STO_CUDA_RESERVED_SHARED STV_DEFAULT"
__nv_reservedSMEM_offset_0_alias:
	.zero		0
	.zero		64


//--------------------- .nv.constant0._Z13gpu_matrixMulPiS_S_ii --------------------------
	.section	.nv.constant0._Z13gpu_matrixMulPiS_S_ii,"a",@progbits
	.sectionflags	@""
	.align	4
.nv.constant0._Z13gpu_matrixMulPiS_S_ii:
	.zero		928


//--------------------- SYMBOLS --------------------------

	.type		.nv.reservedSmem.offset0,@object
	.size		.nv.reservedSmem.offset0,0x4
